//
// Generated by NVIDIA NVVM Compiler
//
// Compiler Build ID: CL-36424714
// Cuda compilation tools, release 13.0, V13.0.88
// Based on NVVM 20.0.0
//

.version 9.0
.target sm_100
.address_size 64

	// .globl	_Z14multiplyKernelPKfS0_Pfi
.extern .shared .align 16 .b8 sdata[];

.visible .entry _Z14multiplyKernelPKfS0_Pfi(
	.param .u64 .ptr .align 1 _Z14multiplyKernelPKfS0_Pfi_param_0,
	.param .u64 .ptr .align 1 _Z14multiplyKernelPKfS0_Pfi_param_1,
	.param .u64 .ptr .align 1 _Z14multiplyKernelPKfS0_Pfi_param_2,
	.param .u32 _Z14multiplyKernelPKfS0_Pfi_param_3
)
{
	.reg .pred 	%p<2>;
	.reg .b32 	%r<6>;
	.reg .b32 	%f<4>;
	.reg .b64 	%rd<11>;

	ld.param.u64 	%rd1, [_Z14multiplyKernelPKfS0_Pfi_param_0];
	ld.param.u64 	%rd2, [_Z14multiplyKernelPKfS0_Pfi_param_1];
	ld.param.u64 	%rd3, [_Z14multiplyKernelPKfS0_Pfi_param_2];
	ld.param.u32 	%r2, [_Z14multiplyKernelPKfS0_Pfi_param_3];
	mov.u32 	%r3, %ctaid.x;
	mov.u32 	%r4, %ntid.x;
	mov.u32 	%r5, %tid.x;
	mad.lo.s32 	%r1, %r3, %r4, %r5;
	setp.ge.s32 	%p1, %r1, %r2;
	@%p1 bra 	$L__BB0_2;
	cvta.to.global.u64 	%rd4, %rd1;
	cvta.to.global.u64 	%rd5, %rd2;
	cvta.to.global.u64 	%rd6, %rd3;
	mul.wide.s32 	%rd7, %r1, 4;
	add.s64 	%rd8, %rd4, %rd7;
	ld.global.f32 	%f1, [%rd8];
	add.s64 	%rd9, %rd5, %rd7;
	ld.global.f32 	%f2, [%rd9];
	mul.f32 	%f3, %f1, %f2;
	add.s64 	%rd10, %rd6, %rd7;
	st.global.f32 	[%rd10], %f3;
$L__BB0_2:
	ret;

}
	// .globl	_Z15reductionKernelPKfPfi
.visible .entry _Z15reductionKernelPKfPfi(
	.param .u64 .ptr .align 1 _Z15reductionKernelPKfPfi_param_0,
	.param .u64 .ptr .align 1 _Z15reductionKernelPKfPfi_param_1,
	.param .u32 _Z15reductionKernelPKfPfi_param_2
)
{
	.reg .pred 	%p<7>;
	.reg .b32 	%r<17>;
	.reg .b32 	%f<13>;
	.reg .b64 	%rd<11>;

	ld.param.u64 	%rd3, [_Z15reductionKernelPKfPfi_param_0];
	ld.param.u64 	%rd2, [_Z15reductionKernelPKfPfi_param_1];
	ld.param.u32 	%r9, [_Z15reductionKernelPKfPfi_param_2];
	cvta.to.global.u64 	%rd1, %rd3;
	mov.u32 	%r1, %tid.x;
	mov.u32 	%r2, %ctaid.x;
	mov.u32 	%r16, %ntid.x;
	mul.lo.s32 	%r10, %r16, %r2;
	shl.b32 	%r11, %r10, 1;
	add.s32 	%r4, %r11, %r1;
	setp.ge.u32 	%p1, %r4, %r9;
	mov.f32 	%f12, 0f00000000;
	@%p1 bra 	$L__BB1_2;
	mul.wide.u32 	%rd4, %r4, 4;
	add.s64 	%rd5, %rd1, %rd4;
	ld.global.f32 	%f12, [%rd5];
$L__BB1_2:
	add.s32 	%r5, %r4, %r16;
	setp.ge.u32 	%p2, %r5, %r9;
	@%p2 bra 	$L__BB1_4;
	mul.wide.u32 	%rd6, %r5, 4;
	add.s64 	%rd7, %rd1, %rd6;
	ld.global.f32 	%f6, [%rd7];
	add.f32 	%f12, %f12, %f6;
$L__BB1_4:
	shl.b32 	%r12, %r1, 2;
	mov.u32 	%r13, sdata;
	add.s32 	%r6, %r13, %r12;
	st.shared.f32 	[%r6], %f12;
	bar.sync 	0;
	setp.lt.u32 	%p3, %r16, 2;
	@%p3 bra 	$L__BB1_8;
$L__BB1_5:
	shr.u32 	%r8, %r16, 1;
	setp.ge.u32 	%p4, %r1, %r8;
	@%p4 bra 	$L__BB1_7;
	shl.b32 	%r14, %r8, 2;
	add.s32 	%r15, %r6, %r14;
	ld.shared.f32 	%f7, [%r15];
	ld.shared.f32 	%f8, [%r6];
	add.f32 	%f9, %f7, %f8;
	st.shared.f32 	[%r6], %f9;
$L__BB1_7:
	bar.sync 	0;
	setp.gt.u32 	%p5, %r16, 3;
	mov.u32 	%r16, %r8;
	@%p5 bra 	$L__BB1_5;
$L__BB1_8:
	setp.ne.s32 	%p6, %r1, 0;
	@%p6 bra 	$L__BB1_10;
	ld.shared.f32 	%f10, [sdata];
	cvta.to.global.u64 	%rd8, %rd2;
	mul.wide.u32 	%rd9, %r2, 4;
	add.s64 	%rd10, %rd8, %rd9;
	st.global.f32 	[%rd10], %f10;
$L__BB1_10:
	ret;

}


// ===== COMPILED SASS (sm_100) =====

	.target	sm_100

	.elftype	@"ET_EXEC"


//--------------------- .note.nv.tkinfo           --------------------------
	.section	.note.nv.tkinfo,"",@"SHT_NOTE"
	.sectionflags	@"SHF_NOTE_NV_TKINFO"
	.tkinfo
        /*0018*/ 	.word	0x00000002
        /*0030*/ 	.string	""
        /*0030*/ 	.string	"ptxas"
        /*0030*/ 	.string	"Cuda compilation tools, release 13.0, V13.0.88"
        /*0030*/ 	.string	"Build cuda_13.0.r13.0/compiler.36424714_0"
        /*0030*/ 	.string	"-arch sm_100 -m 64 "



//--------------------- .note.nv.cuinfo           --------------------------
	.section	.note.nv.cuinfo,"",@"SHT_NOTE"
	.sectionflags	@"SHF_NOTE_NV_CUINFO"
        /*0018*/ 	.short	0x0002
        /*001a*/ 	.short	0x0064
        /*001c*/ 	.short	0x0082
	.zero		2


//--------------------- .nv.info                  --------------------------
	.section	.nv.info,"",@"SHT_CUDA_INFO"
	.align	4


	//----- nvinfo : EIATTR_REGCOUNT
	.align		4
        /*0000*/ 	.byte	0x04, 0x2f
        /*0002*/ 	.short	(.L_1 - .L_0)
	.align		4
.L_0:
        /*0004*/ 	.word	index@(_Z14multiplyKernelPKfS0_Pfi)
        /*0008*/ 	.word	0x0000000c


	//----- nvinfo : EIATTR_FRAME_SIZE
	.align		4
.L_1:
        /*000c*/ 	.byte	0x04, 0x11
        /*000e*/ 	.short	(.L_3 - .L_2)
	.align		4
.L_2:
        /*0010*/ 	.word	index@(_Z14multiplyKernelPKfS0_Pfi)
        /*0014*/ 	.word	0x00000000


	//----- nvinfo : EIATTR_REGCOUNT
	.align		4
.L_3:
        /*0018*/ 	.byte	0x04, 0x2f
        /*001a*/ 	.short	(.L_5 - .L_4)
	.align		4
.L_4:
        /*001c*/ 	.word	index@(_Z15reductionKernelPKfPfi)
        /*0020*/ 	.word	0x00000010


	//----- nvinfo : EIATTR_FRAME_SIZE
	.align		4
.L_5:
        /*0024*/ 	.byte	0x04, 0x11
        /*0026*/ 	.short	(.L_7 - .L_6)
	.align		4
.L_6:
        /*0028*/ 	.word	index@(_Z15reductionKernelPKfPfi)
        /*002c*/ 	.word	0x00000000


	//----- nvinfo : EIATTR_MIN_STACK_SIZE
	.align		4
.L_7:
        /*0030*/ 	.byte	0x04, 0x12
        /*0032*/ 	.short	(.L_9 - .L_8)
	.align		4
.L_8:
        /*0034*/ 	.word	index@(_Z15reductionKernelPKfPfi)
        /*0038*/ 	.word	0x00000000


	//----- nvinfo : EIATTR_MIN_STACK_SIZE
	.align		4
.L_9:
        /*003c*/ 	.byte	0x04, 0x12
        /*003e*/ 	.short	(.L_11 - .L_10)
	.align		4
.L_10:
        /*0040*/ 	.word	index@(_Z14multiplyKernelPKfS0_Pfi)
        /*0044*/ 	.word	0x00000000
.L_11:


//--------------------- .nv.compat                --------------------------
	.section	.nv.compat,"",@"SHT_CUDA_COMPAT_INFO"
	.align	4
        /*0000*/ 	.byte	0x02, 0x09, 0x00, 0x00, 0x02, 0x02, 0x01, 0x00, 0x02, 0x05, 0x05, 0x00, 0x03, 0x07, 0x01, 0x01
        /*0010*/ 	.byte	0x02, 0x03, 0x00, 0x00, 0x02, 0x06, 0x01, 0x00, 0x04, 0x0b, 0x08, 0x00, 0x09, 0x00, 0x00, 0x00
        /*0020*/ 	.byte	0x00, 0x00, 0x00, 0x00


//--------------------- .nv.info._Z15reductionKernelPKfPfi --------------------------
	.section	.nv.info._Z15reductionKernelPKfPfi,"",@"SHT_CUDA_INFO"
	.sectionflags	@""
	.align	4


	//----- nvinfo : EIATTR_CUDA_API_VERSION
	.align		4
        /*0000*/ 	.byte	0x04, 0x37
        /*0002*/ 	.short	(.L_13 - .L_12)
.L_12:
        /*0004*/ 	.word	0x00000082


	//----- nvinfo : EIATTR_KPARAM_INFO
	.align		4
.L_13:
        /*0008*/ 	.byte	0x04, 0x17
        /*000a*/ 	.short	(.L_15 - .L_14)
.L_14:
        /*000c*/ 	.word	0x00000000
        /*0010*/ 	.short	0x0002
        /*0012*/ 	.short	0x0010
        /*0014*/ 	.byte	0x00, 0xf0, 0x11, 0x00


	//----- nvinfo : EIATTR_KPARAM_INFO
	.align		4
.L_15:
        /*0018*/ 	.byte	0x04, 0x17
        /*001a*/ 	.short	(.L_17 - .L_16)
.L_16:
        /*001c*/ 	.word	0x00000000
        /*0020*/ 	.short	0x0001
        /*0022*/ 	.short	0x0008
        /*0024*/ 	.byte	0x00, 0xf5, 0x21, 0x00


	//----- nvinfo : EIATTR_KPARAM_INFO
	.align		4
.L_17:
        /*0028*/ 	.byte	0x04, 0x17
        /*002a*/ 	.short	(.L_19 - .L_18)
.L_18:
        /*002c*/ 	.word	0x00000000
        /*0030*/ 	.short	0x0000
        /*0032*/ 	.short	0x0000
        /*0034*/ 	.byte	0x00, 0xf5, 0x21, 0x00


	//----- nvinfo : EIATTR_SPARSE_MMA_MASK
	.align		4
.L_19:
        /*0038*/ 	.byte	0x03, 0x50
        /*003a*/ 	.short	0x0000


	//----- nvinfo : EIATTR_MAXREG_COUNT
	.align		4
        /*003c*/ 	.byte	0x03, 0x1b
        /*003e*/ 	.short	0x00ff


	//----- nvinfo : EIATTR_NUM_BARRIERS
	.align		4
        /*0040*/ 	.byte	0x02, 0x4c
        /*0042*/ 	.byte	0x01
	.zero		1


	//----- nvinfo : EIATTR_MERCURY_ISA_VERSION
	.align		4
        /*0044*/ 	.byte	0x03, 0x5f
        /*0046*/ 	.short	0x0101


	//----- nvinfo : EIATTR_VRC_CTA_INIT_COUNT
	.align		4
        /*0048*/ 	.byte	0x02, 0x4a
	.zero		1
	.zero		1


	//----- nvinfo : EIATTR_EXIT_INSTR_OFFSETS
	.align		4
        /*004c*/ 	.byte	0x04, 0x1c
        /*004e*/ 	.short	(.L_21 - .L_20)


	//   ....[0]....
.L_20:
        /*0050*/ 	.word	0x00000280


	//   ....[1]....
        /*0054*/ 	.word	0x00000300


	//----- nvinfo : EIATTR_CBANK_PARAM_SIZE
	.align		4
.L_21:
        /*0058*/ 	.byte	0x03, 0x19
        /*005a*/ 	.short	0x0014


	//----- nvinfo : EIATTR_PARAM_CBANK
	.align		4
        /*005c*/ 	.byte	0x04, 0x0a
        /*005e*/ 	.short	(.L_23 - .L_22)
	.align		4
.L_22:
        /*0060*/ 	.word	index@(.nv.constant0._Z15reductionKernelPKfPfi)
        /*0064*/ 	.short	0x0380
        /*0066*/ 	.short	0x0014


	//----- nvinfo : EIATTR_SW_WAR
	.align		4
.L_23:
        /*0068*/ 	.byte	0x04, 0x36
        /*006a*/ 	.short	(.L_25 - .L_24)
.L_24:
        /*006c*/ 	.word	0x00000008
.L_25:


//--------------------- .nv.info._Z14multiplyKernelPKfS0_Pfi --------------------------
	.section	.nv.info._Z14multiplyKernelPKfS0_Pfi,"",@"SHT_CUDA_INFO"
	.sectionflags	@""
	.align	4


	//----- nvinfo : EIATTR_CUDA_API_VERSION
	.align		4
        /*0000*/ 	.byte	0x04, 0x37
        /*0002*/ 	.short	(.L_27 - .L_26)
.L_26:
        /*0004*/ 	.word	0x00000082


	//----- nvinfo : EIATTR_KPARAM_INFO
	.align		4
.L_27:
        /*0008*/ 	.byte	0x04, 0x17
        /*000a*/ 	.short	(.L_29 - .L_28)
.L_28:
        /*000c*/ 	.word	0x00000000
        /*0010*/ 	.short	0x0003
        /*0012*/ 	.short	0x0018
        /*0014*/ 	.byte	0x00, 0xf0, 0x11, 0x00


	//----- nvinfo : EIATTR_KPARAM_INFO
	.align		4
.L_29:
        /*0018*/ 	.byte	0x04, 0x17
        /*001a*/ 	.short	(.L_31 - .L_30)
.L_30:
        /*001c*/ 	.word	0x00000000
        /*0020*/ 	.short	0x0002
        /*0022*/ 	.short	0x0010
        /*0024*/ 	.byte	0x00, 0xf5, 0x21, 0x00


	//----- nvinfo : EIATTR_KPARAM_INFO
	.align		4
.L_31:
        /*0028*/ 	.byte	0x04, 0x17
        /*002a*/ 	.short	(.L_33 - .L_32)
.L_32:
        /*002c*/ 	.word	0x00000000
        /*0030*/ 	.short	0x0001
        /*0032*/ 	.short	0x0008
        /*0034*/ 	.byte	0x00, 0xf5, 0x21, 0x00


	//----- nvinfo : EIATTR_KPARAM_INFO
	.align		4
.L_33:
        /*0038*/ 	.byte	0x04, 0x17
        /*003a*/ 	.short	(.L_35 - .L_34)
.L_34:
        /*003c*/ 	.word	0x00000000
        /*0040*/ 	.short	0x0000
        /*0042*/ 	.short	0x0000
        /*0044*/ 	.byte	0x00, 0xf5, 0x21, 0x00


	//----- nvinfo : EIATTR_SPARSE_MMA_MASK
	.align		4
.L_35:
        /*0048*/ 	.byte	0x03, 0x50
        /*004a*/ 	.short	0x0000


	//----- nvinfo : EIATTR_MAXREG_COUNT
	.align		4
        /*004c*/ 	.byte	0x03, 0x1b
        /*004e*/ 	.short	0x00ff


	//----- nvinfo : EIATTR_MERCURY_ISA_VERSION
	.align		4
        /*0050*/ 	.byte	0x03, 0x5f
        /*0052*/ 	.short	0x0101


	//----- nvinfo : EIATTR_VRC_CTA_INIT_COUNT
	.align		4
        /*0054*/ 	.byte	0x02, 0x4a
	.zero		1
	.zero		1


	//----- nvinfo : EIATTR_EXIT_INSTR_OFFSETS
	.align		4
        /*0058*/ 	.byte	0x04, 0x1c
        /*005a*/ 	.short	(.L_37 - .L_36)


	//   ....[0]....
.L_36:
        /*005c*/ 	.word	0x00000070


	//   ....[1]....
        /*0060*/ 	.word	0x00000130


	//----- nvinfo : EIATTR_CBANK_PARAM_SIZE
	.align		4
.L_37:
        /*0064*/ 	.byte	0x03, 0x19
        /*0066*/ 	.short	0x001c


	//----- nvinfo : EIATTR_PARAM_CBANK
	.align		4
        /*0068*/ 	.byte	0x04, 0x0a
        /*006a*/ 	.short	(.L_39 - .L_38)
	.align		4
.L_38:
        /*006c*/ 	.word	index@(.nv.constant0._Z14multiplyKernelPKfS0_Pfi)
        /*0070*/ 	.short	0x0380
        /*0072*/ 	.short	0x001c


	//----- nvinfo : EIATTR_SW_WAR
	.align		4
.L_39:
        /*0074*/ 	.byte	0x04, 0x36
        /*0076*/ 	.short	(.L_41 - .L_40)
.L_40:
        /*0078*/ 	.word	0x00000008
.L_41:


//--------------------- .nv.callgraph             --------------------------
	.section	.nv.callgraph,"",@"SHT_CUDA_CALLGRAPH"
	.align	4
	.sectionentsize	8
	.align		4
        /*0000*/ 	.word	0x00000000
	.align		4
        /*0004*/ 	.word	0xffffffff
	.align		4
        /*0008*/ 	.word	0x00000000
	.align		4
        /*000c*/ 	.word	0xfffffffe
	.align		4
        /*0010*/ 	.word	0x00000000
	.align		4
        /*0014*/ 	.word	0xfffffffd
	.align		4
        /*0018*/ 	.word	0x00000000
	.align		4
        /*001c*/ 	.word	0xfffffffc


//--------------------- .text._Z15reductionKernelPKfPfi --------------------------
	.section	.text._Z15reductionKernelPKfPfi,"ax",@progbits
	.align	128
        .global         _Z15reductionKernelPKfPfi
        .type           _Z15reductionKernelPKfPfi,@function
        .size           _Z15reductionKernelPKfPfi,(.L_x_4 - _Z15reductionKernelPKfPfi)
        .other          _Z15reductionKernelPKfPfi,@"STO_CUDA_ENTRY STV_DEFAULT"
_Z15reductionKernelPKfPfi:
.text._Z15reductionKernelPKfPfi:
[----:B------:R-:W-:Y:S01]  /*0000*/  LDC R1, c[0x0][0x37c] ;  /* 0x0000df00ff017b82 */ /* 0x000fe20000000800 */
[----:B------:R-:W0:Y:S01]  /*0010*/  S2R R11, SR_CTAID.X ;  /* 0x00000000000b7919 */ /* 0x000e220000002500 */
[----:B------:R-:W1:Y:S01]  /*0020*/  LDCU UR4, c[0x0][0x360] ;  /* 0x00006c00ff0477ac */ /* 0x000e620008000800 */
[----:B------:R-:W2:Y:S01]  /*0030*/  S2R R9, SR_TID.X ;  /* 0x0000000000097919 */ /* 0x000ea20000002100 */
[----:B------:R-:W3:Y:S01]  /*0040*/  LDCU UR5, c[0x0][0x390] ;  /* 0x00007200ff0577ac */ /* 0x000ee20008000800 */
[----:B------:R-:W4:Y:S01]  /*0050*/  LDCU.64 UR6, c[0x0][0x358] ;  /* 0x00006b00ff0677ac */ /* 0x000f220008000a00 */
[----:B-1----:R-:W-:Y:S02]  /*0060*/  IMAD.U32 R6, RZ, RZ, UR4 ;  /* 0x00000004ff067e24 */ /* 0x002fe4000f8e00ff */
[----:B0-----:R-:W-:-:S04]  /*0070*/  IMAD R0, R11, UR4, RZ ;  /* 0x000000040b007c24 */ /* 0x001fc8000f8e02ff */
[----:B--2---:R-:W-:Y:S02]  /*0080*/  IMAD R7, R0, 0x2, R9 ;  /* 0x0000000200077824 */ /* 0x004fe400078e0209 */
[----:B------:R-:W-:-:S03]  /*0090*/  IMAD.MOV.U32 R0, RZ, RZ, RZ ;  /* 0x000000ffff007224 */ /* 0x000fc600078e00ff */
[C---:B------:R-:W-:Y:S02]  /*00a0*/  IADD3 R13, PT, PT, R7.reuse, R6, RZ ;  /* 0x00000006070d7210 */ /* 0x040fe40007ffe0ff */
[----:B---3--:R-:W-:Y:S02]  /*00b0*/  ISETP.GE.U32.AND P0, PT, R7, UR5, PT ;  /* 0x0000000507007c0c */ /* 0x008fe4000bf06070 */
[----:B------:R-:W-:-:S11]  /*00c0*/  ISETP.GE.U32.AND P1, PT, R13, UR5, PT ;  /* 0x000000050d007c0c */ /* 0x000fd6000bf26070 */
[----:B------:R-:W0:Y:S08]  /*00d0*/  @!P0 LDC.64 R2, c[0x0][0x380] ;  /* 0x0000e000ff028b82 */ /* 0x000e300000000a00 */
[----:B------:R-:W1:Y:S01]  /*00e0*/  @!P1 LDC.64 R4, c[0x0][0x380] ;  /* 0x0000e000ff049b82 */ /* 0x000e620000000a00 */
[----:B0-----:R-:W-:-:S05]  /*00f0*/  @!P0 IMAD.WIDE.U32 R2, R7, 0x4, R2 ;  /* 0x0000000407028825 */ /* 0x001fca00078e0002 */
[----:B----4-:R-:W2:Y:S01]  /*0100*/  @!P0 LDG.E R0, desc[UR6][R2.64] ;  /* 0x0000000602008981 */ /* 0x010ea2000c1e1900 */
[----:B-1----:R-:W-:-:S06]  /*0110*/  @!P1 IMAD.WIDE.U32 R4, R13, 0x4, R4 ;  /* 0x000000040d049825 */ /* 0x002fcc00078e0004 */
[----:B------:R-:W2:Y:S01]  /*0120*/  @!P1 LDG.E R5, desc[UR6][R4.64] ;  /* 0x0000000604059981 */ /* 0x000ea2000c1e1900 */
[----:B------:R-:W0:Y:S01]  /*0130*/  S2UR UR5, SR_CgaCtaId ;  /* 0x00000000000579c3 */ /* 0x000e220000008800 */
[----:B------:R-:W-:Y:S01]  /*0140*/  UMOV UR4, 0x400 ;  /* 0x0000040000047882 */ /* 0x000fe20000000000 */
[----:B------:R-:W-:Y:S01]  /*0150*/  ISETP.GE.U32.AND P0, PT, R6, 0x2, PT ;  /* 0x000000020600780c */ /* 0x000fe20003f06070 */
[----:B0-----:R-:W-:-:S06]  /*0160*/  ULEA UR4, UR5, UR4, 0x18 ;  /* 0x0000000405047291 */ /* 0x001fcc000f8ec0ff */
[C---:B------:R-:W-:Y:S01]  /*0170*/  LEA R7, R9.reuse, UR4, 0x2 ;  /* 0x0000000409077c11 */ /* 0x040fe2000f8e10ff */
[----:B--2---:R-:W-:Y:S01]  /*0180*/  @!P1 FADD R0, R0, R5 ;  /* 0x0000000500009221 */ /* 0x004fe20000000000 */
[----:B------:R-:W-:-:S04]  /*0190*/  ISETP.NE.AND P1, PT, R9, RZ, PT ;  /* 0x000000ff0900720c */ /* 0x000fc80003f25270 */
[----:B------:R0:W-:Y:S01]  /*01a0*/  STS [R7], R0 ;  /* 0x0000000007007388 */ /* 0x0001e20000000800 */
[----:B------:R-:W-:Y:S06]  /*01b0*/  BAR.SYNC.DEFER_BLOCKING 0x0 ;  /* 0x0000000000007b1d */ /* 0x000fec0000010000 */
[----:B------:R-:W-:Y:S05]  /*01c0*/  @!P0 BRA `(.L_x_0) ;  /* 0x00000000002c8947 */ /* 0x000fea0003800000 */
.L_x_1:
[----:B------:R-:W-:-:S04]  /*01d0*/  SHF.R.U32.HI R4, RZ, 0x1, R6 ;  /* 0x00000001ff047819 */ /* 0x000fc80000011606 */
[----:B------:R-:W-:-:S13]  /*01e0*/  ISETP.GE.U32.AND P0, PT, R9, R4, PT ;  /* 0x000000040900720c */ /* 0x000fda0003f06070 */
[----:B0-----:R-:W-:Y:S01]  /*01f0*/  @!P0 LEA R0, R4, R7, 0x2 ;  /* 0x0000000704008211 */ /* 0x001fe200078e10ff */
[----:B------:R-:W-:Y:S05]  /*0200*/  @!P0 LDS R3, [R7] ;  /* 0x0000000007038984 */ /* 0x000fea0000000800 */
[----:B------:R-:W0:Y:S02]  /*0210*/  @!P0 LDS R0, [R0] ;  /* 0x0000000000008984 */ /* 0x000e240000000800 */
[----:B0-----:R-:W-:-:S05]  /*0220*/  @!P0 FADD R2, R0, R3 ;  /* 0x0000000300028221 */ /* 0x001fca0000000000 */
[----:B------:R1:W-:Y:S01]  /*0230*/  @!P0 STS [R7], R2 ;  /* 0x0000000207008388 */ /* 0x0003e20000000800 */
[----:B------:R-:W-:Y:S01]  /*0240*/  BAR.SYNC.DEFER_BLOCKING 0x0 ;  /* 0x0000000000007b1d */ /* 0x000fe20000010000 */
[----:B------:R-:W-:Y:S01]  /*0250*/  ISETP.GT.U32.AND P0, PT, R6, 0x3, PT ;  /* 0x000000030600780c */ /* 0x000fe20003f04070 */
[----:B------:R-:W-:-:S12]  /*0260*/  IMAD.MOV.U32 R6, RZ, RZ, R4 ;  /* 0x000000ffff067224 */ /* 0x000fd800078e0004 */
[----:B-1----:R-:W-:Y:S05]  /*0270*/  @P0 BRA `(.L_x_1) ;  /* 0xfffffffc00d40947 */ /* 0x002fea000383ffff */
.L_x_0:
[----:B------:R-:W-:Y:S05]  /*0280*/  @P1 EXIT ;  /* 0x000000000000194d */ /* 0x000fea0003800000 */
[----:B------:R-:W1:Y:S01]  /*0290*/  S2UR UR5, SR_CgaCtaId ;  /* 0x00000000000579c3 */ /* 0x000e620000008800 */
[----:B------:R-:W-:-:S07]  /*02a0*/  UMOV UR4, 0x400 ;  /* 0x0000040000047882 */ /* 0x000fce0000000000 */
[----:B------:R-:W2:Y:S01]  /*02b0*/  LDC.64 R2, c[0x0][0x388] ;  /* 0x0000e200ff027b82 */ /* 0x000ea20000000a00 */
[----:B-1----:R-:W-:Y:S01]  /*02c0*/  ULEA UR4, UR5, UR4, 0x18 ;  /* 0x0000000405047291 */ /* 0x002fe2000f8ec0ff */
[----:B--2---:R-:W-:-:S08]  /*02d0*/  IMAD.WIDE.U32 R2, R11, 0x4, R2 ;  /* 0x000000040b027825 */ /* 0x004fd000078e0002 */
[----:B------:R-:W1:Y:S04]  /*02e0*/  LDS R5, [UR4] ;  /* 0x00000004ff057984 */ /* 0x000e680008000800 */
[----:B-1----:R-:W-:Y:S01]  /*02f0*/  STG.E desc[UR6][R2.64], R5 ;  /* 0x0000000502007986 */ /* 0x002fe2000c101906 */
[----:B------:R-:W-:Y:S05]  /*0300*/  EXIT ;  /* 0x000000000000794d */ /* 0x000fea0003800000 */
.L_x_2:
[----:B------:R-:W-:-:S00]  /*0310*/  BRA `(.L_x_2) ;  /* 0xfffffffc00fc7947 */ /* 0x000fc0000383ffff */
[----:B------:R-:W-:-:S00]  /*0320*/  NOP ;  /* 0x0000000000007918 */ /* 0x000fc00000000000 */
        /* <DEDUP_REMOVED lines=13> */
.L_x_4:


//--------------------- .text._Z14multiplyKernelPKfS0_Pfi --------------------------
	.section	.text._Z14multiplyKernelPKfS0_Pfi,"ax",@progbits
	.align	128
        .global         _Z14multiplyKernelPKfS0_Pfi
        .type           _Z14multiplyKernelPKfS0_Pfi,@function
        .size           _Z14multiplyKernelPKfS0_Pfi,(.L_x_5 - _Z14multiplyKernelPKfS0_Pfi)
        .other          _Z14multiplyKernelPKfS0_Pfi,@"STO_CUDA_ENTRY STV_DEFAULT"
_Z14multiplyKernelPKfS0_Pfi:
.text._Z14multiplyKernelPKfS0_Pfi:
[----:B------:R-:W-:Y:S01]  /*0000*/  LDC R1, c[0x0][0x37c] ;  /* 0x0000df00ff017b82 */ /* 0x000fe20000000800 */
[----:B------:R-:W0:Y:S07]  /*0010*/  S2R R0, SR_TID.X ;  /* 0x0000000000007919 */ /* 0x000e2e0000002100 */
[----:B------:R-:W0:Y:S01]  /*0020*/  S2UR UR4, SR_CTAID.X ;  /* 0x00000000000479c3 */ /* 0x000e220000002500 */
[----:B------:R-:W1:Y:S07]  /*0030*/  LDCU UR5, c[0x0][0x398] ;  /* 0x00007300ff0577ac */ /* 0x000e6e0008000800 */
[----:B------:R-:W0:Y:S02]  /*0040*/  LDC R9, c[0x0][0x360] ;  /* 0x0000d800ff097b82 */ /* 0x000e240000000800 */
[----:B0-----:R-:W-:-:S05]  /*0050*/  IMAD R9, R9, UR4, R0 ;  /* 0x0000000409097c24 */ /* 0x001fca000f8e0200 */
[----:B-1----:R-:W-:-:S13]  /*0060*/  ISETP.GE.AND P0, PT, R9, UR5, PT ;  /* 0x0000000509007c0c */ /* 0x002fda000bf06270 */
[----:B------:R-:W-:Y:S05]  /*0070*/  @P0 EXIT ;  /* 0x000000000000094d */ /* 0x000fea0003800000 */
[----:B------:R-:W0:Y:S01]  /*0080*/  LDC.64 R2, c[0x0][0x380] ;  /* 0x0000e000ff027b82 */ /* 0x000e220000000a00 */
[----:B------:R-:W1:Y:S07]  /*0090*/  LDCU.64 UR4, c[0x0][0x358] ;  /* 0x00006b00ff0477ac */ /* 0x000e6e0008000a00 */
[----:B------:R-:W2:Y:S08]  /*00a0*/  LDC.64 R4, c[0x0][0x388] ;  /* 0x0000e200ff047b82 */ /* 0x000eb00000000a00 */
[----:B------:R-:W3:Y:S01]  /*00b0*/  LDC.64 R6, c[0x0][0x390] ;  /* 0x0000e400ff067b82 */ /* 0x000ee20000000a00 */
[----:B0-----:R-:W-:-:S06]  /*00c0*/  IMAD.WIDE R2, R9, 0x4, R2 ;  /* 0x0000000409027825 */ /* 0x001fcc00078e0202 */
[----:B-1----:R-:W4:Y:S01]  /*00d0*/  LDG.E R2, desc[UR4][R2.64] ;  /* 0x0000000402027981 */ /* 0x002f22000c1e1900 */
[----:B--2---:R-:W-:-:S06]  /*00e0*/  IMAD.WIDE R4, R9, 0x4, R4 ;  /* 0x0000000409047825 */ /* 0x004fcc00078e0204 */
[----:B------:R-:W4:Y:S01]  /*00f0*/  LDG.E R5, desc[UR4][R4.64] ;  /* 0x0000000404057981 */ /* 0x000f22000c1e1900 */
[----:B---3--:R-:W-:-:S04]  /*0100*/  IMAD.WIDE R6, R9, 0x4, R6 ;  /* 0x0000000409067825 */ /* 0x008fc800078e0206 */
[----:B----4-:R-:W-:-:S05]  /*0110*/  FMUL R9, R2, R5 ;  /* 0x0000000502097220 */ /* 0x010fca0000400000 */
[----:B------:R-:W-:Y:S01]  /*0120*/  STG.E desc[UR4][R6.64], R9 ;  /* 0x0000000906007986 */ /* 0x000fe2000c101904 */
[----:B------:R-:W-:Y:S05]  /*0130*/  EXIT ;  /* 0x000000000000794d */ /* 0x000fea0003800000 */
.L_x_3:
        /* <DEDUP_REMOVED lines=12> */
.L_x_5:


//--------------------- .nv.shared._Z15reductionKernelPKfPfi --------------------------
	.section	.nv.shared._Z15reductionKernelPKfPfi,"aw",@nobits
	.sectionflags	@""
	.align	16
	.zero		1024


//--------------------- .nv.shared.reserved.0     --------------------------
	.section	.nv.shared.reserved.0,"aw",@nobits
	.weak		__nv_reservedSMEM_offset_0_alias
	.size		__nv_reservedSMEM_offset_0_alias, 0, 64
	.other		__nv_reservedSMEM_offset_0_alias,@"STO_CUDA_RESERVED_SHARED STV_DEFAULT"
__nv_reservedSMEM_offset_0_alias:
	.zero		0
	.zero		64


//--------------------- .nv.shared._Z14multiplyKernelPKfS0_Pfi --------------------------
	.section	.nv.shared._Z14multiplyKernelPKfS0_Pfi,"aw",@nobits
	.sectionflags	@""
	.align	16
	.zero		1024


//--------------------- .nv.constant0._Z15reductionKernelPKfPfi --------------------------
	.section	.nv.constant0._Z15reductionKernelPKfPfi,"a",@progbits
	.sectionflags	@""
	.align	4
.nv.constant0._Z15reductionKernelPKfPfi:
	.zero		916


//--------------------- .nv.constant0._Z14multiplyKernelPKfS0_Pfi --------------------------
	.section	.nv.constant0._Z14multiplyKernelPKfS0_Pfi,"a",@progbits
	.sectionflags	@""
	.align	4
.nv.constant0._Z14multiplyKernelPKfS0_Pfi:
	.zero		924


//--------------------- SYMBOLS --------------------------

	.type		.nv.reservedSmem.offset0,@object
	.size		.nv.reservedSmem.offset0,0x4
	.type		.nv.reservedSmem.cap,@object
	.size		.nv.reservedSmem.cap,0x4
